	.headerflags	@"EF_CUDA_TEXMODE_UNIFIED EF_CUDA_64BIT_ADDRESS EF_CUDA_ACCELERATORS EF_CUDA_SM90 EF_CUDA_VIRTUAL_SM(EF_CUDA_SM90)"
	.elftype	@"ET_EXEC"


//--------------------- .nv.info                  --------------------------
	.section	.nv.info,"",@"SHT_CUDA_INFO"
	.align	4


	//----- nvinfo : EIATTR_REGCOUNT
	.align		4
        /*0000*/ 	.byte	0x04, 0x2f
        /*0002*/ 	.short	(.L_1 - .L_0)
	.align		4
.L_0:
        /*0004*/ 	.word	index@(triton_poi_fused_convolution_12)
        /*0008*/ 	.word	0x0000000c


	//----- nvinfo : EIATTR_MIN_STACK_SIZE
	.align		4
.L_1:
        /*000c*/ 	.byte	0x04, 0x12
        /*000e*/ 	.short	(.L_3 - .L_2)
	.align		4
.L_2:
        /*0010*/ 	.word	index@(triton_poi_fused_convolution_12)
        /*0014*/ 	.word	0x00000000


	//----- nvinfo : EIATTR_FRAME_SIZE
	.align		4
.L_3:
        /*0018*/ 	.byte	0x04, 0x11
        /*001a*/ 	.short	(.L_5 - .L_4)
	.align		4
.L_4:
        /*001c*/ 	.word	index@(triton_poi_fused_convolution_12)
        /*0020*/ 	.word	0x00000000


	//----- nvinfo : EIATTR_MIN_STACK_SIZE
	.align		4
.L_5:
        /*0024*/ 	.byte	0x04, 0x12
        /*0026*/ 	.short	(.L_7 - .L_6)
	.align		4
.L_6:
        /*0028*/ 	.word	index@(triton_poi_fused_convolution_12)
        /*002c*/ 	.word	0x00000000
.L_7:


//--------------------- .nv.info.triton_poi_fused_convolution_12 --------------------------
	.section	.nv.info.triton_poi_fused_convolution_12,"",@"SHT_CUDA_INFO"
	.sectionflags	@""
	.align	4


	//----- nvinfo : EIATTR_CUDA_API_VERSION
	.align		4
        /*0000*/ 	.byte	0x04, 0x37
        /*0002*/ 	.short	(.L_9 - .L_8)
.L_8:
        /*0004*/ 	.word	0x0000007c


	//----- nvinfo : EIATTR_KPARAM_INFO
	.align		4
.L_9:
        /*0008*/ 	.byte	0x04, 0x17
        /*000a*/ 	.short	(.L_11 - .L_10)
.L_10:
        /*000c*/ 	.word	0x00000000
        /*0010*/ 	.short	0x0002
        /*0012*/ 	.short	0x0010
        /*0014*/ 	.byte	0x00, 0xf0, 0x11, 0x00


	//----- nvinfo : EIATTR_KPARAM_INFO
	.align		4
.L_11:
        /*0018*/ 	.byte	0x04, 0x17
        /*001a*/ 	.short	(.L_13 - .L_12)
.L_12:
        /*001c*/ 	.word	0x00000000
        /*0020*/ 	.short	0x0001
        /*0022*/ 	.short	0x0008
        /*0024*/ 	.byte	0x00, 0xf4, 0x21, 0x00


	//----- nvinfo : EIATTR_KPARAM_INFO
	.align		4
.L_13:
        /*0028*/ 	.byte	0x04, 0x17
        /*002a*/ 	.short	(.L_15 - .L_14)
.L_14:
        /*002c*/ 	.word	0x00000000
        /*0030*/ 	.short	0x0000
        /*0032*/ 	.short	0x0000
        /*0034*/ 	.byte	0x00, 0xf4, 0x21, 0x00


	//----- nvinfo : EIATTR_SPARSE_MMA_MASK
	.align		4
.L_15:
        /*0038*/ 	.byte	0x03, 0x50
        /*003a*/ 	.short	0x0000


	//----- nvinfo : EIATTR_MAXREG_COUNT
	.align		4
        /*003c*/ 	.byte	0x03, 0x1b
        /*003e*/ 	.short	0x00ff


	//----- nvinfo : EIATTR_EXIT_INSTR_OFFSETS
	.align		4
        /*0040*/ 	.byte	0x04, 0x1c
        /*0042*/ 	.short	(.L_17 - .L_16)


	//   ....[0]....
.L_16:
        /*0044*/ 	.word	0x00000170


	//----- nvinfo : EIATTR_REQNTID
	.align		4
.L_17:
        /*0048*/ 	.byte	0x04, 0x10
        /*004a*/ 	.short	(.L_19 - .L_18)
.L_18:
        /*004c*/ 	.word	0x00000080
        /*0050*/ 	.word	0x00000001
        /*0054*/ 	.word	0x00000001


	//----- nvinfo : EIATTR_CBANK_PARAM_SIZE
	.align		4
.L_19:
        /*0058*/ 	.byte	0x03, 0x19
        /*005a*/ 	.short	0x0014


	//----- nvinfo : EIATTR_PARAM_CBANK
	.align		4
        /*005c*/ 	.byte	0x04, 0x0a
        /*005e*/ 	.short	(.L_21 - .L_20)
	.align		4
.L_20:
        /*0060*/ 	.word	index@(.nv.constant0.triton_poi_fused_convolution_12)
        /*0064*/ 	.short	0x0210
        /*0066*/ 	.short	0x0014


	//----- nvinfo : EIATTR_SW_WAR
	.align		4
.L_21:
        /*0068*/ 	.byte	0x04, 0x36
        /*006a*/ 	.short	(.L_23 - .L_22)
.L_22:
        /*006c*/ 	.word	0x00000008
.L_23:


//--------------------- .nv.callgraph             --------------------------
	.section	.nv.callgraph,"",@"SHT_CUDA_CALLGRAPH"
	.align	4
	.sectionentsize	8
	.align		4
        /*0000*/ 	.word	0x00000000
	.align		4
        /*0004*/ 	.word	0xffffffff
	.align		4
        /*0008*/ 	.word	0x00000000
	.align		4
        /*000c*/ 	.word	0xfffffffe
	.align		4
        /*0010*/ 	.word	0x00000000
	.align		4
        /*0014*/ 	.word	0xfffffffd
	.align		4
        /*0018*/ 	.word	0x00000000
	.align		4
        /*001c*/ 	.word	0xfffffffc


//--------------------- .text.triton_poi_fused_convolution_12 --------------------------
	.section	.text.triton_poi_fused_convolution_12,"ax",@progbits
	.align	128
        .global         triton_poi_fused_convolution_12
        .type           triton_poi_fused_convolution_12,@function
        .size           triton_poi_fused_convolution_12,(.L_x_1 - triton_poi_fused_convolution_12)
        .other          triton_poi_fused_convolution_12,@"STO_CUDA_ENTRY STV_DEFAULT"
triton_poi_fused_convolution_12:
.text.triton_poi_fused_convolution_12:
[----:B------:R-:W-:Y:S01]  /*0000*/  LDC R1, c[0x0][0x28] ;  /* 0x00000a00ff017b82 */ /* 0x000fe20000000800 */
[----:B------:R-:W1:Y:S07]  /*0010*/  S2R R0, SR_TID.X ;  /* 0x0000000000007919 */ /* 0x000e6e0000002100 */
[----:B------:R-:W2:Y:S01]  /*0020*/  LDC.64 R4, c[0x0][0x218] ;  /* 0x00008600ff047b82 */ /* 0x000ea20000000a00 */
[----:B------:R-:W-:Y:S01]  /*0030*/  ULDC.64 UR4, c[0x0][0x208] ;  /* 0x0000820000047ab9 */ /* 0x000fe20000000a00 */
[----:B------:R-:W3:Y:S06]  /*0040*/  S2R R7, SR_CTAID.X ;  /* 0x0000000000077919 */ /* 0x000eec0000002500 */
[----:B------:R-:W4:Y:S01]  /*0050*/  LDC.64 R2, c[0x0][0x210] ;  /* 0x00008400ff027b82 */ /* 0x000f220000000a00 */
[----:B-1----:R-:W-:Y:S01]  /*0060*/  IMAD.SHL.U32 R0, R0, 0x2, RZ ;  /* 0x0000000200007824 */ /* 0x002fe200078e00ff */
[----:B---3--:R-:W-:-:S04]  /*0070*/  SHF.R.S32.HI R6, RZ, 0x17, R7 ;  /* 0x00000017ff067819 */ /* 0x008fc80000011407 */
[----:B------:R-:W-:Y:S02]  /*0080*/  LOP3.LUT R0, R0, 0xfe, RZ, 0xc0, !PT ;  /* 0x000000fe00007812 */ /* 0x000fe400078ec0ff */
[----:B------:R-:W-:-:S03]  /*0090*/  SGXT R6, R6, 0x1 ;  /* 0x000000010606781a */ /* 0x000fc60000000200 */
[----:B------:R-:W-:-:S04]  /*00a0*/  IMAD R7, R7, 0x100, R0 ;  /* 0x0000010007077824 */ /* 0x000fc800078e0200 */
[----:B----4-:R-:W-:Y:S01]  /*00b0*/  IMAD.WIDE R2, R7, 0x4, R2 ;  /* 0x0000000407027825 */ /* 0x010fe200078e0202 */
[----:B------:R-:W-:-:S04]  /*00c0*/  LEA.HI R6, R6, R7, RZ, 0x8 ;  /* 0x0000000706067211 */ /* 0x000fc800078f40ff */
[----:B------:R-:W-:-:S04]  /*00d0*/  SHF.R.S32.HI R6, RZ, 0x8, R6 ;  /* 0x00000008ff067819 */ /* 0x000fc80000011406 */
[----:B------:R-:W-:-:S04]  /*00e0*/  LEA.HI R0, R6, R6, RZ, 0x2 ;  /* 0x0000000606007211 */ /* 0x000fc800078f10ff */
[----:B------:R-:W-:-:S05]  /*00f0*/  LOP3.LUT R9, R0, 0xfffffffc, RZ, 0xc0, !PT ;  /* 0xfffffffc00097812 */ /* 0x000fca00078ec0ff */
[----:B------:R-:W-:Y:S02]  /*0100*/  IMAD.IADD R9, R6, 0x1, -R9 ;  /* 0x0000000106097824 */ /* 0x000fe400078e0a09 */
[----:B------:R-:W3:Y:S02]  /*0110*/  LDG.E.64 R6, desc[UR4][R2.64] ;  /* 0x0000000402067981 */ /* 0x000ee4000c1e1b00 */
[----:B--2---:R-:W-:-:S06]  /*0120*/  IMAD.WIDE R4, R9, 0x4, R4 ;  /* 0x0000000409047825 */ /* 0x004fcc00078e0204 */
[----:B------:R-:W3:Y:S02]  /*0130*/  LDG.E.EL R4, desc[UR4][R4.64] ;  /* 0x0000000404047981 */ /* 0x000ee4000c2e1900 */
[--C-:B---3--:R-:W-:Y:S01]  /*0140*/  FADD R6, R6, R4.reuse ;  /* 0x0000000406067221 */ /* 0x108fe20000000000 */
[----:B------:R-:W-:-:S05]  /*0150*/  FADD R7, R7, R4 ;  /* 0x0000000407077221 */ /* 0x000fca0000000000 */
[----:B------:R-:W-:Y:S01]  /*0160*/  STG.E.64 desc[UR4][R2.64], R6 ;  /* 0x0000000602007986 */ /* 0x000fe2000c101b04 */
[----:B------:R-:W-:Y:S05]  /*0170*/  EXIT ;  /* 0x000000000000794d */ /* 0x000fea0003800000 */
.L_x_0:
[----:B------:R-:W-:-:S00]  /*0180*/  BRA `(.L_x_0) ;  /* 0xfffffffc00fc7947 */ /* 0x000fc0000383ffff */
[----:B------:R-:W-:-:S00]  /*0190*/  NOP ;  /* 0x0000000000007918 */ /* 0x000fc00000000000 */
        /* <DEDUP_REMOVED lines=14> */
.L_x_1:


//--------------------- .nv.constant0.triton_poi_fused_convolution_12 --------------------------
	.section	.nv.constant0.triton_poi_fused_convolution_12,"a",@progbits
	.sectionflags	@""
	.align	4
.nv.constant0.triton_poi_fused_convolution_12:
	.zero		548
